//
// Generated by NVIDIA NVVM Compiler
//
// Compiler Build ID: CL-36424714
// Cuda compilation tools, release 13.0, V13.0.88
// Based on NVVM 20.0.0
//

.version 9.0
.target sm_100
.address_size 64

	// .globl	_Z21decrypt_caesar_cipherPcS_i
.const .align 4 .u32 S;

.visible .entry _Z21decrypt_caesar_cipherPcS_i(
	.param .u64 .ptr .align 1 _Z21decrypt_caesar_cipherPcS_i_param_0,
	.param .u64 .ptr .align 1 _Z21decrypt_caesar_cipherPcS_i_param_1,
	.param .u32 _Z21decrypt_caesar_cipherPcS_i_param_2
)
{


	ret;

}


// ===== COMPILED SASS (sm_100) =====

	.target	sm_100

	.elftype	@"ET_EXEC"


//--------------------- .note.nv.tkinfo           --------------------------
	.section	.note.nv.tkinfo,"",@"SHT_NOTE"
	.sectionflags	@"SHF_NOTE_NV_TKINFO"
	.tkinfo
        /*0018*/ 	.word	0x00000002
        /*0030*/ 	.string	""
        /*0030*/ 	.string	"ptxas"
        /*0030*/ 	.string	"Cuda compilation tools, release 13.0, V13.0.88"
        /*0030*/ 	.string	"Build cuda_13.0.r13.0/compiler.36424714_0"
        /*0030*/ 	.string	"-arch sm_100 -m 64 "



//--------------------- .note.nv.cuinfo           --------------------------
	.section	.note.nv.cuinfo,"",@"SHT_NOTE"
	.sectionflags	@"SHF_NOTE_NV_CUINFO"
        /*0018*/ 	.short	0x0002
        /*001a*/ 	.short	0x0064
        /*001c*/ 	.short	0x0082
	.zero		2


//--------------------- .nv.info                  --------------------------
	.section	.nv.info,"",@"SHT_CUDA_INFO"
	.align	4


	//----- nvinfo : EIATTR_REGCOUNT
	.align		4
        /*0000*/ 	.byte	0x04, 0x2f
        /*0002*/ 	.short	(.L_2 - .L_1)
	.align		4
.L_1:
        /*0004*/ 	.word	index@(_Z21decrypt_caesar_cipherPcS_i)
        /*0008*/ 	.word	0x00000004


	//----- nvinfo : EIATTR_FRAME_SIZE
	.align		4
.L_2:
        /*000c*/ 	.byte	0x04, 0x11
        /*000e*/ 	.short	(.L_4 - .L_3)
	.align		4
.L_3:
        /*0010*/ 	.word	index@(_Z21decrypt_caesar_cipherPcS_i)
        /*0014*/ 	.word	0x00000000


	//----- nvinfo : EIATTR_MIN_STACK_SIZE
	.align		4
.L_4:
        /*0018*/ 	.byte	0x04, 0x12
        /*001a*/ 	.short	(.L_6 - .L_5)
	.align		4
.L_5:
        /*001c*/ 	.word	index@(_Z21decrypt_caesar_cipherPcS_i)
        /*0020*/ 	.word	0x00000000
.L_6:


//--------------------- .nv.compat                --------------------------
	.section	.nv.compat,"",@"SHT_CUDA_COMPAT_INFO"
	.align	4
        /*0000*/ 	.byte	0x02, 0x09, 0x00, 0x00, 0x02, 0x02, 0x01, 0x00, 0x02, 0x05, 0x05, 0x00, 0x03, 0x07, 0x01, 0x01
        /*0010*/ 	.byte	0x02, 0x03, 0x00, 0x00, 0x02, 0x06, 0x01, 0x00, 0x04, 0x0b, 0x08, 0x00, 0x09, 0x00, 0x00, 0x00
        /*0020*/ 	.byte	0x00, 0x00, 0x00, 0x00


//--------------------- .nv.info._Z21decrypt_caesar_cipherPcS_i --------------------------
	.section	.nv.info._Z21decrypt_caesar_cipherPcS_i,"",@"SHT_CUDA_INFO"
	.sectionflags	@""
	.align	4


	//----- nvinfo : EIATTR_CUDA_API_VERSION
	.align		4
        /*0000*/ 	.byte	0x04, 0x37
        /*0002*/ 	.short	(.L_8 - .L_7)
.L_7:
        /*0004*/ 	.word	0x00000082


	//----- nvinfo : EIATTR_KPARAM_INFO
	.align		4
.L_8:
        /*0008*/ 	.byte	0x04, 0x17
        /*000a*/ 	.short	(.L_10 - .L_9)
.L_9:
        /*000c*/ 	.word	0x00000000
        /*0010*/ 	.short	0x0002
        /*0012*/ 	.short	0x0010
        /*0014*/ 	.byte	0x00, 0xf0, 0x11, 0x00


	//----- nvinfo : EIATTR_KPARAM_INFO
	.align		4
.L_10:
        /*0018*/ 	.byte	0x04, 0x17
        /*001a*/ 	.short	(.L_12 - .L_11)
.L_11:
        /*001c*/ 	.word	0x00000000
        /*0020*/ 	.short	0x0001
        /*0022*/ 	.short	0x0008
        /*0024*/ 	.byte	0x00, 0xf5, 0x21, 0x00


	//----- nvinfo : EIATTR_KPARAM_INFO
	.align		4
.L_12:
        /*0028*/ 	.byte	0x04, 0x17
        /*002a*/ 	.short	(.L_14 - .L_13)
.L_13:
        /*002c*/ 	.word	0x00000000
        /*0030*/ 	.short	0x0000
        /*0032*/ 	.short	0x0000
        /*0034*/ 	.byte	0x00, 0xf5, 0x21, 0x00


	//----- nvinfo : EIATTR_SPARSE_MMA_MASK
	.align		4
.L_14:
        /*0038*/ 	.byte	0x03, 0x50
        /*003a*/ 	.short	0x0000


	//----- nvinfo : EIATTR_MAXREG_COUNT
	.align		4
        /*003c*/ 	.byte	0x03, 0x1b
        /*003e*/ 	.short	0x00ff


	//----- nvinfo : EIATTR_MERCURY_ISA_VERSION
	.align		4
        /*0040*/ 	.byte	0x03, 0x5f
        /*0042*/ 	.short	0x0101


	//----- nvinfo : EIATTR_VRC_CTA_INIT_COUNT
	.align		4
        /*0044*/ 	.byte	0x02, 0x4a
	.zero		1
	.zero		1


	//----- nvinfo : EIATTR_EXIT_INSTR_OFFSETS
	.align		4
        /*0048*/ 	.byte	0x04, 0x1c
        /*004a*/ 	.short	(.L_16 - .L_15)


	//   ....[0]....
.L_15:
        /*004c*/ 	.word	0x00000010


	//----- nvinfo : EIATTR_CBANK_PARAM_SIZE
	.align		4
.L_16:
        /*0050*/ 	.byte	0x03, 0x19
        /*0052*/ 	.short	0x0014


	//----- nvinfo : EIATTR_PARAM_CBANK
	.align		4
        /*0054*/ 	.byte	0x04, 0x0a
        /*0056*/ 	.short	(.L_18 - .L_17)
	.align		4
.L_17:
        /*0058*/ 	.word	index@(.nv.constant0._Z21decrypt_caesar_cipherPcS_i)
        /*005c*/ 	.short	0x0380
        /*005e*/ 	.short	0x0014


	//----- nvinfo : EIATTR_SW_WAR
	.align		4
.L_18:
        /*0060*/ 	.byte	0x04, 0x36
        /*0062*/ 	.short	(.L_20 - .L_19)
.L_19:
        /*0064*/ 	.word	0x00000008
.L_20:


//--------------------- .nv.callgraph             --------------------------
	.section	.nv.callgraph,"",@"SHT_CUDA_CALLGRAPH"
	.align	4
	.sectionentsize	8
	.align		4
        /*0000*/ 	.word	0x00000000
	.align		4
        /*0004*/ 	.word	0xffffffff
	.align		4
        /*0008*/ 	.word	0x00000000
	.align		4
        /*000c*/ 	.word	0xfffffffe
	.align		4
        /*0010*/ 	.word	0x00000000
	.align		4
        /*0014*/ 	.word	0xfffffffd
	.align		4
        /*0018*/ 	.word	0x00000000
	.align		4
        /*001c*/ 	.word	0xfffffffc


//--------------------- .nv.constant3             --------------------------
	.section	.nv.constant3,"a",@progbits
	.align	4
.nv.constant3:
	.type		S,@object
	.size		S,(.L_0 - S)
S:
	.zero		4
.L_0:


//--------------------- .text._Z21decrypt_caesar_cipherPcS_i --------------------------
	.section	.text._Z21decrypt_caesar_cipherPcS_i,"ax",@progbits
	.align	128
        .global         _Z21decrypt_caesar_cipherPcS_i
        .type           _Z21decrypt_caesar_cipherPcS_i,@function
        .size           _Z21decrypt_caesar_cipherPcS_i,(.L_x_1 - _Z21decrypt_caesar_cipherPcS_i)
        .other          _Z21decrypt_caesar_cipherPcS_i,@"STO_CUDA_ENTRY STV_DEFAULT"
_Z21decrypt_caesar_cipherPcS_i:
.text._Z21decrypt_caesar_cipherPcS_i:
[----:B------:R-:W-:Y:S01]  /*0000*/  LDC R1, c[0x0][0x37c] ;  /* 0x0000df00ff017b82 */ /* 0x000fe20000000800 */
[----:B------:R-:W-:Y:S05]  /*0010*/  EXIT ;  /* 0x000000000000794d */ /* 0x000fea0003800000 */
.L_x_0:
[----:B------:R-:W-:-:S00]  /*0020*/  BRA `(.L_x_0) ;  /* 0xfffffffc00fc7947 */ /* 0x000fc0000383ffff */
[----:B------:R-:W-:-:S00]  /*0030*/  NOP ;  /* 0x0000000000007918 */ /* 0x000fc00000000000 */
        /* <DEDUP_REMOVED lines=12> */
.L_x_1:


//--------------------- .nv.shared.reserved.0     --------------------------
	.section	.nv.shared.reserved.0,"aw",@nobits
	.weak		__nv_reservedSMEM_offset_0_alias
	.size		__nv_reservedSMEM_offset_0_alias, 0, 64
	.other		__nv_reservedSMEM_offset_0_alias,@"STO_CUDA_RESERVED_SHARED STV_DEFAULT"
__nv_reservedSMEM_offset_0_alias:
	.zero		0
	.zero		64


//--------------------- .nv.constant0._Z21decrypt_caesar_cipherPcS_i --------------------------
	.section	.nv.constant0._Z21decrypt_caesar_cipherPcS_i,"a",@progbits
	.sectionflags	@""
	.align	4
.nv.constant0._Z21decrypt_caesar_cipherPcS_i:
	.zero		916


//--------------------- SYMBOLS --------------------------

	.type		.nv.reservedSmem.offset0,@object
	.size		.nv.reservedSmem.offset0,0x4
